//
// Generated by NVIDIA NVVM Compiler
//
// Compiler Build ID: CL-36424714
// Cuda compilation tools, release 13.0, V13.0.88
// Based on NVVM 20.0.0
//

.version 9.0
.target sm_100
.address_size 64

	// .globl	_Z14sortRowsKernelPiii

.visible .entry _Z14sortRowsKernelPiii(
	.param .u64 .ptr .align 1 _Z14sortRowsKernelPiii_param_0,
	.param .u32 _Z14sortRowsKernelPiii_param_1,
	.param .u32 _Z14sortRowsKernelPiii_param_2
)
{
	.reg .pred 	%p<44>;
	.reg .b16 	%rs<15>;
	.reg .b32 	%r<221>;
	.reg .b64 	%rd<97>;

	ld.param.u64 	%rd3, [_Z14sortRowsKernelPiii_param_0];
	ld.param.u32 	%r38, [_Z14sortRowsKernelPiii_param_1];
	ld.param.u32 	%r39, [_Z14sortRowsKernelPiii_param_2];
	cvta.to.global.u64 	%rd1, %rd3;
	mov.u32 	%r1, %tid.x;
	setp.ge.s32 	%p1, %r1, %r39;
	@%p1 bra 	$L__BB0_18;
	add.s32 	%r2, %r38, -1;
	setp.lt.s32 	%p2, %r38, 2;
	@%p2 bra 	$L__BB0_18;
	mul.lo.s32 	%r3, %r38, %r1;
	add.s32 	%r4, %r38, -2;
	cvt.u16.u32 	%rs1, %r38;
	mov.b32 	%r206, 0;
	mov.b16 	%rs13, 0;
	cvt.u64.u32 	%rd85, %r3;
	mov.u16 	%rs14, %rs13;
$L__BB0_3:
	mov.u32 	%r5, %r206;
	sub.s32 	%r6, %r2, %r5;
	sub.s32 	%r42, %r4, %r5;
	add.s32 	%r206, %r5, 1;
	setp.lt.u32 	%p3, %r42, 15;
	mov.u32 	%r215, %r206;
	mov.u32 	%r220, %r5;
	@%p3 bra 	$L__BB0_7;
	add.s32 	%r208, %r3, %r5;
	and.b32  	%r43, %r6, -16;
	neg.s32 	%r207, %r43;
	mov.u32 	%r209, %r5;
	mov.u32 	%r220, %r5;
$L__BB0_5:
	.pragma "nounroll";
	add.s32 	%r44, %r209, 1;
	add.s32 	%r45, %r208, 1;
	mul.wide.u32 	%rd4, %r45, 4;
	add.s64 	%rd5, %rd1, %rd4;
	ld.global.u32 	%r46, [%rd5];
	add.s32 	%r47, %r220, %r3;
	mul.wide.s32 	%rd6, %r47, 4;
	add.s64 	%rd7, %rd1, %rd6;
	ld.global.u32 	%r48, [%rd7];
	setp.lt.s32 	%p4, %r46, %r48;
	selp.b32 	%r49, %r44, %r220, %p4;
	cvt.u64.u32 	%rd9, %r44;
	add.s64 	%rd10, %rd9, %rd85;
	shl.b64 	%rd11, %rd10, 2;
	add.s64 	%rd12, %rd1, %rd11;
	ld.global.u32 	%r50, [%rd12+4];
	add.s32 	%r51, %r49, %r3;
	mul.wide.s32 	%rd13, %r51, 4;
	add.s64 	%rd14, %rd1, %rd13;
	ld.global.u32 	%r52, [%rd14];
	setp.lt.s32 	%p5, %r50, %r52;
	add.s32 	%r53, %r209, 2;
	selp.b32 	%r54, %r53, %r49, %p5;
	ld.global.u32 	%r55, [%rd12+8];
	add.s32 	%r56, %r54, %r3;
	mul.wide.s32 	%rd15, %r56, 4;
	add.s64 	%rd16, %rd1, %rd15;
	ld.global.u32 	%r57, [%rd16];
	setp.lt.s32 	%p6, %r55, %r57;
	add.s32 	%r58, %r209, 3;
	selp.b32 	%r59, %r58, %r54, %p6;
	ld.global.u32 	%r60, [%rd12+12];
	add.s32 	%r61, %r59, %r3;
	mul.wide.s32 	%rd17, %r61, 4;
	add.s64 	%rd18, %rd1, %rd17;
	ld.global.u32 	%r62, [%rd18];
	setp.lt.s32 	%p7, %r60, %r62;
	add.s32 	%r63, %r209, 4;
	selp.b32 	%r64, %r63, %r59, %p7;
	ld.global.u32 	%r65, [%rd12+16];
	add.s32 	%r66, %r64, %r3;
	mul.wide.s32 	%rd19, %r66, 4;
	add.s64 	%rd20, %rd1, %rd19;
	ld.global.u32 	%r67, [%rd20];
	setp.lt.s32 	%p8, %r65, %r67;
	add.s32 	%r68, %r209, 5;
	selp.b32 	%r69, %r68, %r64, %p8;
	ld.global.u32 	%r70, [%rd12+20];
	add.s32 	%r71, %r69, %r3;
	mul.wide.s32 	%rd21, %r71, 4;
	add.s64 	%rd22, %rd1, %rd21;
	ld.global.u32 	%r72, [%rd22];
	setp.lt.s32 	%p9, %r70, %r72;
	add.s32 	%r73, %r209, 6;
	selp.b32 	%r74, %r73, %r69, %p9;
	ld.global.u32 	%r75, [%rd12+24];
	add.s32 	%r76, %r74, %r3;
	mul.wide.s32 	%rd23, %r76, 4;
	add.s64 	%rd24, %rd1, %rd23;
	ld.global.u32 	%r77, [%rd24];
	setp.lt.s32 	%p10, %r75, %r77;
	add.s32 	%r78, %r209, 7;
	selp.b32 	%r79, %r78, %r74, %p10;
	ld.global.u32 	%r80, [%rd12+28];
	add.s32 	%r81, %r79, %r3;
	mul.wide.s32 	%rd25, %r81, 4;
	add.s64 	%rd26, %rd1, %rd25;
	ld.global.u32 	%r82, [%rd26];
	setp.lt.s32 	%p11, %r80, %r82;
	add.s32 	%r83, %r209, 8;
	selp.b32 	%r84, %r83, %r79, %p11;
	ld.global.u32 	%r85, [%rd12+32];
	add.s32 	%r86, %r84, %r3;
	mul.wide.s32 	%rd27, %r86, 4;
	add.s64 	%rd28, %rd1, %rd27;
	ld.global.u32 	%r87, [%rd28];
	setp.lt.s32 	%p12, %r85, %r87;
	add.s32 	%r88, %r209, 9;
	selp.b32 	%r89, %r88, %r84, %p12;
	ld.global.u32 	%r90, [%rd12+36];
	add.s32 	%r91, %r89, %r3;
	mul.wide.s32 	%rd29, %r91, 4;
	add.s64 	%rd30, %rd1, %rd29;
	ld.global.u32 	%r92, [%rd30];
	setp.lt.s32 	%p13, %r90, %r92;
	add.s32 	%r93, %r209, 10;
	selp.b32 	%r94, %r93, %r89, %p13;
	ld.global.u32 	%r95, [%rd12+40];
	add.s32 	%r96, %r94, %r3;
	mul.wide.s32 	%rd31, %r96, 4;
	add.s64 	%rd32, %rd1, %rd31;
	ld.global.u32 	%r97, [%rd32];
	setp.lt.s32 	%p14, %r95, %r97;
	add.s32 	%r98, %r209, 11;
	selp.b32 	%r99, %r98, %r94, %p14;
	ld.global.u32 	%r100, [%rd12+44];
	add.s32 	%r101, %r99, %r3;
	mul.wide.s32 	%rd33, %r101, 4;
	add.s64 	%rd34, %rd1, %rd33;
	ld.global.u32 	%r102, [%rd34];
	setp.lt.s32 	%p15, %r100, %r102;
	add.s32 	%r103, %r209, 12;
	selp.b32 	%r104, %r103, %r99, %p15;
	ld.global.u32 	%r105, [%rd12+48];
	add.s32 	%r106, %r104, %r3;
	mul.wide.s32 	%rd35, %r106, 4;
	add.s64 	%rd36, %rd1, %rd35;
	ld.global.u32 	%r107, [%rd36];
	setp.lt.s32 	%p16, %r105, %r107;
	add.s32 	%r108, %r209, 13;
	selp.b32 	%r109, %r108, %r104, %p16;
	ld.global.u32 	%r110, [%rd12+52];
	add.s32 	%r111, %r109, %r3;
	mul.wide.s32 	%rd37, %r111, 4;
	add.s64 	%rd38, %rd1, %rd37;
	ld.global.u32 	%r112, [%rd38];
	setp.lt.s32 	%p17, %r110, %r112;
	add.s32 	%r113, %r209, 14;
	selp.b32 	%r114, %r113, %r109, %p17;
	ld.global.u32 	%r115, [%rd12+56];
	add.s32 	%r116, %r114, %r3;
	mul.wide.s32 	%rd39, %r116, 4;
	add.s64 	%rd40, %rd1, %rd39;
	ld.global.u32 	%r117, [%rd40];
	setp.lt.s32 	%p18, %r115, %r117;
	add.s32 	%r118, %r209, 15;
	selp.b32 	%r119, %r118, %r114, %p18;
	ld.global.u32 	%r120, [%rd12+60];
	add.s32 	%r121, %r119, %r3;
	mul.wide.s32 	%rd41, %r121, 4;
	add.s64 	%rd42, %rd1, %rd41;
	ld.global.u32 	%r122, [%rd42];
	setp.lt.s32 	%p19, %r120, %r122;
	add.s32 	%r209, %r209, 16;
	selp.b32 	%r220, %r209, %r119, %p19;
	add.s32 	%r208, %r208, 16;
	add.s32 	%r207, %r207, 16;
	setp.ne.s32 	%p20, %r207, 0;
	@%p20 bra 	$L__BB0_5;
	add.s32 	%r215, %r209, 1;
$L__BB0_7:
	and.b32  	%r123, %r6, 15;
	setp.eq.s32 	%p21, %r123, 0;
	@%p21 bra 	$L__BB0_17;
	not.b16 	%rs9, %rs14;
	add.s16 	%rs10, %rs9, %rs1;
	cvt.u32.u16 	%r125, %rs10;
	and.b32  	%r22, %r125, 15;
	add.s32 	%r126, %r22, -1;
	setp.lt.u32 	%p22, %r126, 7;
	@%p22 bra 	$L__BB0_10;
	add.s32 	%r127, %r215, %r3;
	mul.wide.u32 	%rd43, %r127, 4;
	add.s64 	%rd44, %rd1, %rd43;
	ld.global.u32 	%r128, [%rd44];
	add.s32 	%r129, %r220, %r3;
	mul.wide.s32 	%rd45, %r129, 4;
	add.s64 	%rd46, %rd1, %rd45;
	ld.global.u32 	%r130, [%rd46];
	setp.lt.s32 	%p23, %r128, %r130;
	selp.b32 	%r131, %r215, %r220, %p23;
	add.s32 	%r132, %r215, 1;
	cvt.u64.u32 	%rd48, %r215;
	add.s64 	%rd49, %rd48, %rd85;
	shl.b64 	%rd50, %rd49, 2;
	add.s64 	%rd51, %rd1, %rd50;
	ld.global.u32 	%r133, [%rd51+4];
	add.s32 	%r134, %r131, %r3;
	mul.wide.s32 	%rd52, %r134, 4;
	add.s64 	%rd53, %rd1, %rd52;
	ld.global.u32 	%r135, [%rd53];
	setp.lt.s32 	%p24, %r133, %r135;
	selp.b32 	%r136, %r132, %r131, %p24;
	add.s32 	%r137, %r215, 2;
	ld.global.u32 	%r138, [%rd51+8];
	add.s32 	%r139, %r136, %r3;
	mul.wide.s32 	%rd54, %r139, 4;
	add.s64 	%rd55, %rd1, %rd54;
	ld.global.u32 	%r140, [%rd55];
	setp.lt.s32 	%p25, %r138, %r140;
	selp.b32 	%r141, %r137, %r136, %p25;
	add.s32 	%r142, %r215, 3;
	ld.global.u32 	%r143, [%rd51+12];
	add.s32 	%r144, %r141, %r3;
	mul.wide.s32 	%rd56, %r144, 4;
	add.s64 	%rd57, %rd1, %rd56;
	ld.global.u32 	%r145, [%rd57];
	setp.lt.s32 	%p26, %r143, %r145;
	selp.b32 	%r146, %r142, %r141, %p26;
	add.s32 	%r147, %r215, 4;
	ld.global.u32 	%r148, [%rd51+16];
	add.s32 	%r149, %r146, %r3;
	mul.wide.s32 	%rd58, %r149, 4;
	add.s64 	%rd59, %rd1, %rd58;
	ld.global.u32 	%r150, [%rd59];
	setp.lt.s32 	%p27, %r148, %r150;
	selp.b32 	%r151, %r147, %r146, %p27;
	add.s32 	%r152, %r215, 5;
	ld.global.u32 	%r153, [%rd51+20];
	add.s32 	%r154, %r151, %r3;
	mul.wide.s32 	%rd60, %r154, 4;
	add.s64 	%rd61, %rd1, %rd60;
	ld.global.u32 	%r155, [%rd61];
	setp.lt.s32 	%p28, %r153, %r155;
	selp.b32 	%r156, %r152, %r151, %p28;
	add.s32 	%r157, %r215, 6;
	ld.global.u32 	%r158, [%rd51+24];
	add.s32 	%r159, %r156, %r3;
	mul.wide.s32 	%rd62, %r159, 4;
	add.s64 	%rd63, %rd1, %rd62;
	ld.global.u32 	%r160, [%rd63];
	setp.lt.s32 	%p29, %r158, %r160;
	selp.b32 	%r161, %r157, %r156, %p29;
	add.s32 	%r162, %r215, 7;
	ld.global.u32 	%r163, [%rd51+28];
	add.s32 	%r164, %r161, %r3;
	mul.wide.s32 	%rd64, %r164, 4;
	add.s64 	%rd65, %rd1, %rd64;
	ld.global.u32 	%r165, [%rd65];
	setp.lt.s32 	%p30, %r163, %r165;
	selp.b32 	%r220, %r162, %r161, %p30;
	add.s32 	%r215, %r215, 8;
$L__BB0_10:
	and.b32  	%r166, %r22, 7;
	setp.eq.s32 	%p31, %r166, 0;
	@%p31 bra 	$L__BB0_17;
	not.b16 	%rs11, %rs13;
	add.s16 	%rs12, %rs11, %rs1;
	cvt.u32.u16 	%r168, %rs12;
	and.b32  	%r169, %r168, 7;
	and.b32  	%r28, %r168, 3;
	add.s32 	%r170, %r169, -1;
	setp.lt.u32 	%p32, %r170, 3;
	@%p32 bra 	$L__BB0_13;
	add.s32 	%r171, %r215, %r3;
	mul.wide.u32 	%rd66, %r171, 4;
	add.s64 	%rd67, %rd1, %rd66;
	ld.global.u32 	%r172, [%rd67];
	add.s32 	%r173, %r220, %r3;
	mul.wide.s32 	%rd68, %r173, 4;
	add.s64 	%rd69, %rd1, %rd68;
	ld.global.u32 	%r174, [%rd69];
	setp.lt.s32 	%p33, %r172, %r174;
	selp.b32 	%r175, %r215, %r220, %p33;
	add.s32 	%r176, %r215, 1;
	cvt.u64.u32 	%rd71, %r215;
	add.s64 	%rd72, %rd71, %rd85;
	shl.b64 	%rd73, %rd72, 2;
	add.s64 	%rd74, %rd1, %rd73;
	ld.global.u32 	%r177, [%rd74+4];
	add.s32 	%r178, %r175, %r3;
	mul.wide.s32 	%rd75, %r178, 4;
	add.s64 	%rd76, %rd1, %rd75;
	ld.global.u32 	%r179, [%rd76];
	setp.lt.s32 	%p34, %r177, %r179;
	selp.b32 	%r180, %r176, %r175, %p34;
	add.s32 	%r181, %r215, 2;
	ld.global.u32 	%r182, [%rd74+8];
	add.s32 	%r183, %r180, %r3;
	mul.wide.s32 	%rd77, %r183, 4;
	add.s64 	%rd78, %rd1, %rd77;
	ld.global.u32 	%r184, [%rd78];
	setp.lt.s32 	%p35, %r182, %r184;
	selp.b32 	%r185, %r181, %r180, %p35;
	add.s32 	%r186, %r215, 3;
	ld.global.u32 	%r187, [%rd74+12];
	add.s32 	%r188, %r185, %r3;
	mul.wide.s32 	%rd79, %r188, 4;
	add.s64 	%rd80, %rd1, %rd79;
	ld.global.u32 	%r189, [%rd80];
	setp.lt.s32 	%p36, %r187, %r189;
	selp.b32 	%r220, %r186, %r185, %p36;
	add.s32 	%r215, %r215, 4;
$L__BB0_13:
	setp.eq.s32 	%p37, %r28, 0;
	@%p37 bra 	$L__BB0_17;
	add.s32 	%r190, %r215, %r3;
	mul.wide.u32 	%rd81, %r190, 4;
	add.s64 	%rd82, %rd1, %rd81;
	ld.global.u32 	%r191, [%rd82];
	add.s32 	%r192, %r220, %r3;
	mul.wide.s32 	%rd83, %r192, 4;
	add.s64 	%rd84, %rd1, %rd83;
	ld.global.u32 	%r193, [%rd84];
	setp.lt.s32 	%p38, %r191, %r193;
	selp.b32 	%r220, %r215, %r220, %p38;
	setp.eq.s32 	%p39, %r28, 1;
	@%p39 bra 	$L__BB0_17;
	add.s32 	%r194, %r215, 1;
	cvt.u64.u32 	%rd86, %r215;
	add.s64 	%rd87, %rd86, %rd85;
	shl.b64 	%rd88, %rd87, 2;
	add.s64 	%rd2, %rd1, %rd88;
	ld.global.u32 	%r195, [%rd2+4];
	add.s32 	%r196, %r220, %r3;
	mul.wide.s32 	%rd89, %r196, 4;
	add.s64 	%rd90, %rd1, %rd89;
	ld.global.u32 	%r197, [%rd90];
	setp.lt.s32 	%p40, %r195, %r197;
	selp.b32 	%r220, %r194, %r220, %p40;
	setp.eq.s32 	%p41, %r28, 2;
	@%p41 bra 	$L__BB0_17;
	add.s32 	%r198, %r215, 2;
	ld.global.u32 	%r199, [%rd2+8];
	add.s32 	%r200, %r220, %r3;
	mul.wide.s32 	%rd91, %r200, 4;
	add.s64 	%rd92, %rd1, %rd91;
	ld.global.u32 	%r201, [%rd92];
	setp.lt.s32 	%p42, %r199, %r201;
	selp.b32 	%r220, %r198, %r220, %p42;
$L__BB0_17:
	add.s32 	%r202, %r220, %r3;
	mul.wide.s32 	%rd93, %r202, 4;
	add.s64 	%rd94, %rd1, %rd93;
	ld.global.u32 	%r203, [%rd94];
	add.s32 	%r204, %r5, %r3;
	mul.wide.u32 	%rd95, %r204, 4;
	add.s64 	%rd96, %rd1, %rd95;
	ld.global.u32 	%r205, [%rd96];
	st.global.u32 	[%rd94], %r205;
	st.global.u32 	[%rd96], %r203;
	setp.ne.s32 	%p43, %r206, %r2;
	add.s16 	%rs14, %rs14, 1;
	add.s16 	%rs13, %rs13, 1;
	@%p43 bra 	$L__BB0_3;
$L__BB0_18:
	ret;

}


// ===== COMPILED SASS (sm_100) =====

	.target	sm_100

	.elftype	@"ET_EXEC"


//--------------------- .note.nv.tkinfo           --------------------------
	.section	.note.nv.tkinfo,"",@"SHT_NOTE"
	.sectionflags	@"SHF_NOTE_NV_TKINFO"
	.tkinfo
        /*0018*/ 	.word	0x00000002
        /*0030*/ 	.string	""
        /*0030*/ 	.string	"ptxas"
        /*0030*/ 	.string	"Cuda compilation tools, release 13.0, V13.0.88"
        /*0030*/ 	.string	"Build cuda_13.0.r13.0/compiler.36424714_0"
        /*0030*/ 	.string	"-arch sm_100 -m 64 "



//--------------------- .note.nv.cuinfo           --------------------------
	.section	.note.nv.cuinfo,"",@"SHT_NOTE"
	.sectionflags	@"SHF_NOTE_NV_CUINFO"
        /*0018*/ 	.short	0x0002
        /*001a*/ 	.short	0x0064
        /*001c*/ 	.short	0x0082
	.zero		2


//--------------------- .nv.info                  --------------------------
	.section	.nv.info,"",@"SHT_CUDA_INFO"
	.align	4


	//----- nvinfo : EIATTR_REGCOUNT
	.align		4
        /*0000*/ 	.byte	0x04, 0x2f
        /*0002*/ 	.short	(.L_1 - .L_0)
	.align		4
.L_0:
        /*0004*/ 	.word	index@(_Z14sortRowsKernelPiii)
        /*0008*/ 	.word	0x00000016


	//----- nvinfo : EIATTR_FRAME_SIZE
	.align		4
.L_1:
        /*000c*/ 	.byte	0x04, 0x11
        /*000e*/ 	.short	(.L_3 - .L_2)
	.align		4
.L_2:
        /*0010*/ 	.word	index@(_Z14sortRowsKernelPiii)
        /*0014*/ 	.word	0x00000000


	//----- nvinfo : EIATTR_MIN_STACK_SIZE
	.align		4
.L_3:
        /*0018*/ 	.byte	0x04, 0x12
        /*001a*/ 	.short	(.L_5 - .L_4)
	.align		4
.L_4:
        /*001c*/ 	.word	index@(_Z14sortRowsKernelPiii)
        /*0020*/ 	.word	0x00000000
.L_5:


//--------------------- .nv.compat                --------------------------
	.section	.nv.compat,"",@"SHT_CUDA_COMPAT_INFO"
	.align	4
        /*0000*/ 	.byte	0x02, 0x09, 0x00, 0x00, 0x02, 0x02, 0x01, 0x00, 0x02, 0x05, 0x05, 0x00, 0x03, 0x07, 0x01, 0x01
        /*0010*/ 	.byte	0x02, 0x03, 0x00, 0x00, 0x02, 0x06, 0x01, 0x00, 0x04, 0x0b, 0x08, 0x00, 0x09, 0x00, 0x00, 0x00
        /*0020*/ 	.byte	0x00, 0x00, 0x00, 0x00


//--------------------- .nv.info._Z14sortRowsKernelPiii --------------------------
	.section	.nv.info._Z14sortRowsKernelPiii,"",@"SHT_CUDA_INFO"
	.sectionflags	@""
	.align	4


	//----- nvinfo : EIATTR_CUDA_API_VERSION
	.align		4
        /*0000*/ 	.byte	0x04, 0x37
        /*0002*/ 	.short	(.L_7 - .L_6)
.L_6:
        /*0004*/ 	.word	0x00000082


	//----- nvinfo : EIATTR_KPARAM_INFO
	.align		4
.L_7:
        /*0008*/ 	.byte	0x04, 0x17
        /*000a*/ 	.short	(.L_9 - .L_8)
.L_8:
        /*000c*/ 	.word	0x00000000
        /*0010*/ 	.short	0x0002
        /*0012*/ 	.short	0x000c
        /*0014*/ 	.byte	0x00, 0xf0, 0x11, 0x00


	//----- nvinfo : EIATTR_KPARAM_INFO
	.align		4
.L_9:
        /*0018*/ 	.byte	0x04, 0x17
        /*001a*/ 	.short	(.L_11 - .L_10)
.L_10:
        /*001c*/ 	.word	0x00000000
        /*0020*/ 	.short	0x0001
        /*0022*/ 	.short	0x0008
        /*0024*/ 	.byte	0x00, 0xf0, 0x11, 0x00


	//----- nvinfo : EIATTR_KPARAM_INFO
	.align		4
.L_11:
        /*0028*/ 	.byte	0x04, 0x17
        /*002a*/ 	.short	(.L_13 - .L_12)
.L_12:
        /*002c*/ 	.word	0x00000000
        /*0030*/ 	.short	0x0000
        /*0032*/ 	.short	0x0000
        /*0034*/ 	.byte	0x00, 0xf5, 0x21, 0x00


	//----- nvinfo : EIATTR_SPARSE_MMA_MASK
	.align		4
.L_13:
        /*0038*/ 	.byte	0x03, 0x50
        /*003a*/ 	.short	0x0000


	//----- nvinfo : EIATTR_MAXREG_COUNT
	.align		4
        /*003c*/ 	.byte	0x03, 0x1b
        /*003e*/ 	.short	0x00ff


	//----- nvinfo : EIATTR_MERCURY_ISA_VERSION
	.align		4
        /*0040*/ 	.byte	0x03, 0x5f
        /*0042*/ 	.short	0x0101


	//----- nvinfo : EIATTR_VRC_CTA_INIT_COUNT
	.align		4
        /*0044*/ 	.byte	0x02, 0x4a
	.zero		1
	.zero		1


	//----- nvinfo : EIATTR_EXIT_INSTR_OFFSETS
	.align		4
        /*0048*/ 	.byte	0x04, 0x1c
        /*004a*/ 	.short	(.L_15 - .L_14)


	//   ....[0]....
.L_14:
        /*004c*/ 	.word	0x00000040


	//   ....[1]....
        /*0050*/ 	.word	0x00000070


	//   ....[2]....
        /*0054*/ 	.word	0x00001250


	//----- nvinfo : EIATTR_CBANK_PARAM_SIZE
	.align		4
.L_15:
        /*0058*/ 	.byte	0x03, 0x19
        /*005a*/ 	.short	0x0010


	//----- nvinfo : EIATTR_PARAM_CBANK
	.align		4
        /*005c*/ 	.byte	0x04, 0x0a
        /*005e*/ 	.short	(.L_17 - .L_16)
	.align		4
.L_16:
        /*0060*/ 	.word	index@(.nv.constant0._Z14sortRowsKernelPiii)
        /*0064*/ 	.short	0x0380
        /*0066*/ 	.short	0x0010


	//----- nvinfo : EIATTR_SW_WAR
	.align		4
.L_17:
        /*0068*/ 	.byte	0x04, 0x36
        /*006a*/ 	.short	(.L_19 - .L_18)
.L_18:
        /*006c*/ 	.word	0x00000008
.L_19:


//--------------------- .nv.callgraph             --------------------------
	.section	.nv.callgraph,"",@"SHT_CUDA_CALLGRAPH"
	.align	4
	.sectionentsize	8
	.align		4
        /*0000*/ 	.word	0x00000000
	.align		4
        /*0004*/ 	.word	0xffffffff
	.align		4
        /*0008*/ 	.word	0x00000000
	.align		4
        /*000c*/ 	.word	0xfffffffe
	.align		4
        /*0010*/ 	.word	0x00000000
	.align		4
        /*0014*/ 	.word	0xfffffffd
	.align		4
        /*0018*/ 	.word	0x00000000
	.align		4
        /*001c*/ 	.word	0xfffffffc


//--------------------- .text._Z14sortRowsKernelPiii --------------------------
	.section	.text._Z14sortRowsKernelPiii,"ax",@progbits
	.align	128
        .global         _Z14sortRowsKernelPiii
        .type           _Z14sortRowsKernelPiii,@function
        .size           _Z14sortRowsKernelPiii,(.L_x_7 - _Z14sortRowsKernelPiii)
        .other          _Z14sortRowsKernelPiii,@"STO_CUDA_ENTRY STV_DEFAULT"
_Z14sortRowsKernelPiii:
.text._Z14sortRowsKernelPiii:
[----:B------:R-:W-:Y:S01]  /*0000*/  LDC R1, c[0x0][0x37c] ;  /* 0x0000df00ff017b82 */ /* 0x000fe20000000800 */
[----:B------:R-:W0:Y:S01]  /*0010*/  S2R R0, SR_TID.X ;  /* 0x0000000000007919 */ /* 0x000e220000002100 */
[----:B------:R-:W0:Y:S02]  /*0020*/  LDCU UR4, c[0x0][0x38c] ;  /* 0x00007180ff0477ac */ /* 0x000e240008000800 */
[----:B0-----:R-:W-:-:S13]  /*0030*/  ISETP.GE.AND P0, PT, R0, UR4, PT ;  /* 0x0000000400007c0c */ /* 0x001fda000bf06270 */
[----:B------:R-:W-:Y:S05]  /*0040*/  @P0 EXIT ;  /* 0x000000000000094d */ /* 0x000fea0003800000 */
[----:B------:R-:W0:Y:S02]  /*0050*/  LDC R3, c[0x0][0x388] ;  /* 0x0000e200ff037b82 */ /* 0x000e240000000800 */
[----:B0-----:R-:W-:-:S13]  /*0060*/  ISETP.GE.AND P0, PT, R3, 0x2, PT ;  /* 0x000000020300780c */ /* 0x001fda0003f06270 */
[----:B------:R-:W-:Y:S05]  /*0070*/  @!P0 EXIT ;  /* 0x000000000000894d */ /* 0x000fea0003800000 */
[----:B------:R-:W-:Y:S01]  /*0080*/  IMAD R0, R0, R3, RZ ;  /* 0x0000000300007224 */ /* 0x000fe200078e02ff */
[----:B------:R-:W-:Y:S01]  /*0090*/  PRMT R4, RZ, 0x7610, R4 ;  /* 0x00007610ff047816 */ /* 0x000fe20000000004 */
[----:B------:R-:W-:Y:S01]  /*00a0*/  VIADD R2, R3, 0xffffffff ;  /* 0xffffffff03027836 */ /* 0x000fe20000000000 */
[----:B------:R-:W-:Y:S01]  /*00b0*/  PRMT R3, RZ, 0x7610, R3 ;  /* 0x00007610ff037816 */ /* 0x000fe20000000003 */
[----:B------:R-:W0:Y:S01]  /*00c0*/  LDCU.U16 UR7, c[0x0][0x388] ;  /* 0x00007100ff0777ac */ /* 0x000e220008000400 */
[----:B------:R-:W1:Y:S01]  /*00d0*/  LDCU.64 UR8, c[0x0][0x358] ;  /* 0x00006b00ff0877ac */ /* 0x000e620008000a00 */
[----:B------:R-:W-:-:S05]  /*00e0*/  UMOV UR4, URZ ;  /* 0x000000ff00047c82 */ /* 0x000fca0008000000 */
.L_x_5:
[----:B--2---:R-:W2:Y:S01]  /*00f0*/  LDCU UR5, c[0x0][0x388] ;  /* 0x00007100ff0577ac */ /* 0x004ea20008000800 */
[----:B------:R-:W-:Y:S01]  /*0100*/  VIADD R12, R2, -UR4 ;  /* 0x80000004020c7c36 */ /* 0x000fe20008000000 */
[----:B------:R-:W-:Y:S02]  /*0110*/  UMOV UR6, UR4 ;  /* 0x0000000400067c82 */ /* 0x000fe40008000000 */
[----:B------:R-:W-:Y:S01]  /*0120*/  MOV R13, UR6 ;  /* 0x00000006000d7c02 */ /* 0x000fe20008000f00 */
[----:B--2---:R-:W-:Y:S02]  /*0130*/  UIADD3 UR5, UPT, UPT, -UR4, -0x2, UR5 ;  /* 0xfffffffe04057890 */ /* 0x004fe4000fffe105 */
[----:B------:R-:W-:Y:S02]  /*0140*/  UIADD3 UR4, UPT, UPT, UR4, 0x1, URZ ;  /* 0x0000000104047890 */ /* 0x000fe4000fffe0ff */
[----:B------:R-:W-:-:S04]  /*0150*/  UISETP.GE.U32.AND UP0, UPT, UR5, 0xf, UPT ;  /* 0x0000000f0500788c */ /* 0x000fc8000bf06070 */
[----:B------:R-:W-:-:S05]  /*0160*/  IMAD.U32 R11, RZ, RZ, UR4 ;  /* 0x00000004ff0b7e24 */ /* 0x000fca000f8e00ff */
[----:B------:R-:W-:Y:S05]  /*0170*/  BRA.U !UP0, `(.L_x_0) ;  /* 0x0000000508d07547 */ /* 0x000fea000b800000 */
[----:B------:R-:W-:Y:S01]  /*0180*/  LOP3.LUT R5, R12, 0xfffffff0, RZ, 0xc0, !PT ;  /* 0xfffffff00c057812 */ /* 0x000fe200078ec0ff */
[----:B------:R-:W-:Y:S01]  /*0190*/  VIADD R10, R0, UR6 ;  /* 0x00000006000a7c36 */ /* 0x000fe20008000000 */
[----:B------:R-:W-:Y:S01]  /*01a0*/  MOV R11, UR6 ;  /* 0x00000006000b7c02 */ /* 0x000fe20008000f00 */
[----:B------:R-:W-:Y:S01]  /*01b0*/  IMAD.U32 R13, RZ, RZ, UR6 ;  /* 0x00000006ff0d7e24 */ /* 0x000fe2000f8e00ff */
[----:B------:R-:W2:Y:S01]  /*01c0*/  LDCU.64 UR10, c[0x0][0x380] ;  /* 0x00007000ff0a77ac */ /* 0x000ea20008000a00 */
[----:B------:R-:W-:-:S07]  /*01d0*/  IMAD.MOV R5, RZ, RZ, -R5 ;  /* 0x000000ffff057224 */ /* 0x000fce00078e0a05 */
.L_x_1:
[----:B------:R-:W3:Y:S01]  /*01e0*/  LDC.64 R6, c[0x0][0x380] ;  /* 0x0000e000ff067b82 */ /* 0x000ee20000000a00 */
[----:B------:R-:W-:Y:S01]  /*01f0*/  IADD3 R15, PT, PT, R10, 0x1, RZ ;  /* 0x000000010a0f7810 */ /* 0x000fe20007ffe0ff */
[----:B------:R-:W-:-:S04]  /*0200*/  IMAD.IADD R17, R0, 0x1, R13 ;  /* 0x0000000100117824 */ /* 0x000fc800078e020d */
[----:B---3--:R-:W-:-:S04]  /*0210*/  IMAD.WIDE.U32 R14, R15, 0x4, R6 ;  /* 0x000000040f0e7825 */ /* 0x008fc800078e0006 */
[----:B------:R-:W-:Y:S02]  /*0220*/  IMAD.WIDE R16, R17, 0x4, R6 ;  /* 0x0000000411107825 */ /* 0x000fe400078e0206 */
[----:B-1----:R-:W3:Y:S04]  /*0230*/  LDG.E R14, desc[UR8][R14.64] ;  /* 0x000000080e0e7981 */ /* 0x002ee8000c1e1900 */
[----:B------:R-:W3:Y:S01]  /*0240*/  LDG.E R17, desc[UR8][R16.64] ;  /* 0x0000000810117981 */ /* 0x000ee2000c1e1900 */
[----:B------:R-:W-:-:S05]  /*0250*/  VIADD R8, R11, 0x1 ;  /* 0x000000010b087836 */ /* 0x000fca0000000000 */
[----:B------:R-:W-:-:S04]  /*0260*/  IADD3 R9, P1, PT, R0, R8, RZ ;  /* 0x0000000800097210 */ /* 0x000fc80007f3e0ff */
[----:B------:R-:W-:Y:S02]  /*0270*/  IADD3.X R18, PT, PT, RZ, RZ, RZ, P1, !PT ;  /* 0x000000ffff127210 */ /* 0x000fe40000ffe4ff */
[----:B---3--:R-:W-:-:S04]  /*0280*/  ISETP.GE.AND P0, PT, R14, R17, PT ;  /* 0x000000110e00720c */ /* 0x008fc80003f06270 */
[----:B------:R-:W-:Y:S02]  /*0290*/  SEL R13, R8, R13, !P0 ;  /* 0x0000000d080d7207 */ /* 0x000fe40004000000 */
[----:B--2---:R-:W-:-:S03]  /*02a0*/  LEA R8, P0, R9, UR10, 0x2 ;  /* 0x0000000a09087c11 */ /* 0x004fc6000f8010ff */
[----:B------:R-:W-:Y:S01]  /*02b0*/  IMAD.IADD R19, R0, 0x1, R13 ;  /* 0x0000000100137824 */ /* 0x000fe200078e020d */
[----:B------:R-:W-:-:S03]  /*02c0*/  LEA.HI.X R9, R9, UR11, R18, 0x2, P0 ;  /* 0x0000000b09097c11 */ /* 0x000fc600080f1412 */
[----:B------:R-:W-:Y:S02]  /*02d0*/  IMAD.WIDE R18, R19, 0x4, R6 ;  /* 0x0000000413127825 */ /* 0x000fe400078e0206 */
[----:B------:R-:W2:Y:S04]  /*02e0*/  LDG.E R14, desc[UR8][R8.64+0x4] ;  /* 0x00000408080e7981 */ /* 0x000ea8000c1e1900 */
[----:B------:R-:W2:Y:S04]  /*02f0*/  LDG.E R19, desc[UR8][R18.64] ;  /* 0x0000000812137981 */ /* 0x000ea8000c1e1900 */
[----:B------:R-:W3:Y:S04]  /*0300*/  LDG.E R16, desc[UR8][R8.64+0x8] ;  /* 0x0000080808107981 */ /* 0x000ee8000c1e1900 */
[----:B------:R-:W4:Y:S01]  /*0310*/  LDG.E R18, desc[UR8][R8.64+0xc] ;  /* 0x00000c0808127981 */ /* 0x000f22000c1e1900 */
[----:B--2---:R-:W-:-:S13]  /*0320*/  ISETP.GE.AND P0, PT, R14, R19, PT ;  /* 0x000000130e00720c */ /* 0x004fda0003f06270 */
[----:B------:R-:W-:-:S05]  /*0330*/  @!P0 VIADD R13, R11, 0x2 ;  /* 0x000000020b0d8836 */ /* 0x000fca0000000000 */
[----:B------:R-:W-:-:S05]  /*0340*/  IADD3 R15, PT, PT, R0, R13, RZ ;  /* 0x0000000d000f7210 */ /* 0x000fca0007ffe0ff */
[----:B------:R-:W-:-:S06]  /*0350*/  IMAD.WIDE R14, R15, 0x4, R6 ;  /* 0x000000040f0e7825 */ /* 0x000fcc00078e0206 */
[----:B------:R-:W3:Y:S04]  /*0360*/  LDG.E R15, desc[UR8][R14.64] ;  /* 0x000000080e0f7981 */ /* 0x000ee8000c1e1900 */
[----:B------:R-:W2:Y:S01]  /*0370*/  LDG.E R14, desc[UR8][R8.64+0x10] ;  /* 0x00001008080e7981 */ /* 0x000ea2000c1e1900 */
[----:B---3--:R-:W-:-:S13]  /*0380*/  ISETP.GE.AND P0, PT, R16, R15, PT ;  /* 0x0000000f1000720c */ /* 0x008fda0003f06270 */
[----:B------:R-:W-:-:S04]  /*0390*/  @!P0 VIADD R13, R11, 0x3 ;  /* 0x000000030b0d8836 */ /* 0x000fc80000000000 */
[----:B------:R-:W-:-:S04]  /*03a0*/  IMAD.IADD R17, R0, 0x1, R13 ;  /* 0x0000000100117824 */ /* 0x000fc800078e020d */
[----:B------:R-:W-:-:S06]  /*03b0*/  IMAD.WIDE R16, R17, 0x4, R6 ;  /* 0x0000000411107825 */ /* 0x000fcc00078e0206 */
[----:B------:R-:W4:Y:S04]  /*03c0*/  LDG.E R17, desc[UR8][R16.64] ;  /* 0x0000000810117981 */ /* 0x000f28000c1e1900 */
[----:B------:R-:W3:Y:S01]  /*03d0*/  LDG.E R16, desc[UR8][R8.64+0x14] ;  /* 0x0000140808107981 */ /* 0x000ee2000c1e1900 */
[----:B----4-:R-:W-:-:S13]  /*03e0*/  ISETP.GE.AND P0, PT, R18, R17, PT ;  /* 0x000000111200720c */ /* 0x010fda0003f06270 */
[----:B------:R-:W-:-:S05]  /*03f0*/  @!P0 IADD3 R13, PT, PT, R11, 0x4, RZ ;  /* 0x000000040b0d8810 */ /* 0x000fca0007ffe0ff */
[----:B------:R-:W-:-:S04]  /*0400*/  IMAD.IADD R19, R0, 0x1, R13 ;  /* 0x0000000100137824 */ /* 0x000fc800078e020d */
[----:B------:R-:W-:-:S06]  /*0410*/  IMAD.WIDE R18, R19, 0x4, R6 ;  /* 0x0000000413127825 */ /* 0x000fcc00078e0206 */
[----:B------:R-:W2:Y:S04]  /*0420*/  LDG.E R19, desc[UR8][R18.64] ;  /* 0x0000000812137981 */ /* 0x000ea8000c1e1900 */
        /* <DEDUP_REMOVED lines=53> */
[----:B------:R-:W2:Y:S02]  /*0780*/  LDG.E R19, desc[UR8][R18.64] ;  /* 0x0000000812137981 */ /* 0x000ea4000c1e1900 */
[----:B--2---:R-:W-:-:S13]  /*0790*/  ISETP.GE.AND P0, PT, R14, R19, PT ;  /* 0x000000130e00720c */ /* 0x004fda0003f06270 */
[----:B------:R-:W-:-:S05]  /*07a0*/  @!P0 VIADD R13, R11, 0xe ;  /* 0x0000000e0b0d8836 */ /* 0x000fca0000000000 */
[----:B------:R-:W-:-:S05]  /*07b0*/  IADD3 R15, PT, PT, R0, R13, RZ ;  /* 0x0000000d000f7210 */ /* 0x000fca0007ffe0ff */
[----:B------:R-:W-:-:S06]  /*07c0*/  IMAD.WIDE R14, R15, 0x4, R6 ;  /* 0x000000040f0e7825 */ /* 0x000fcc00078e0206 */
[----:B------:R-:W3:Y:S02]  /*07d0*/  LDG.E R15, desc[UR8][R14.64] ;  /* 0x000000080e0f7981 */ /* 0x000ee4000c1e1900 */
[----:B---3--:R-:W-:Y:S02]  /*07e0*/  ISETP.GE.AND P0, PT, R16, R15, PT ;  /* 0x0000000f1000720c */ /* 0x008fe40003f06270 */
[----:B------:R-:W2:Y:S11]  /*07f0*/  LDG.E R16, desc[UR8][R8.64+0x3c] ;  /* 0x00003c0808107981 */ /* 0x000eb6000c1e1900 */
[----:B------:R-:W-:-:S04]  /*0800*/  @!P0 VIADD R13, R11, 0xf ;  /* 0x0000000f0b0d8836 */ /* 0x000fc80000000000 */
[----:B------:R-:W-:-:S04]  /*0810*/  IMAD.IADD R17, R0, 0x1, R13 ;  /* 0x0000000100117824 */ /* 0x000fc800078e020d */
[----:B------:R-:W-:-:S06]  /*0820*/  IMAD.WIDE R6, R17, 0x4, R6 ;  /* 0x0000000411067825 */ /* 0x000fcc00078e0206 */
[----:B------:R-:W2:Y:S01]  /*0830*/  LDG.E R7, desc[UR8][R6.64] ;  /* 0x0000000806077981 */ /* 0x000ea2000c1e1900 */
[----:B------:R-:W-:-:S04]  /*0840*/  IADD3 R5, PT, PT, R5, 0x10, RZ ;  /* 0x0000001005057810 */ /* 0x000fc80007ffe0ff */
[----:B------:R-:W-:Y:S01]  /*0850*/  ISETP.NE.AND P1, PT, R5, RZ, PT ;  /* 0x000000ff0500720c */ /* 0x000fe20003f25270 */
[----:B------:R-:W-:Y:S02]  /*0860*/  VIADD R11, R11, 0x10 ;  /* 0x000000100b0b7836 */ /* 0x000fe40000000000 */
[----:B------:R-:W-:Y:S01]  /*0870*/  VIADD R10, R10, 0x10 ;  /* 0x000000100a0a7836 */ /* 0x000fe20000000000 */
[----:B--2---:R-:W-:-:S04]  /*0880*/  ISETP.GE.AND P0, PT, R16, R7, PT ;  /* 0x000000071000720c */ /* 0x004fc80003f06270 */
[----:B------:R-:W-:-:S05]  /*0890*/  SEL R13, R11, R13, !P0 ;  /* 0x0000000d0b0d7207 */ /* 0x000fca0004000000 */
[----:B------:R-:W-:Y:S05]  /*08a0*/  @P1 BRA `(.L_x_1) ;  /* 0xfffffff8004c1947 */ /* 0x000fea000383ffff */
[----:B------:R-:W-:-:S07]  /*08b0*/  IADD3 R11, PT, PT, R11, 0x1, RZ ;  /* 0x000000010b0b7810 */ /* 0x000fce0007ffe0ff */
.L_x_0:
[----:B------:R-:W-:-:S13]  /*08c0*/  LOP3.LUT P0, RZ, R12, 0xf, RZ, 0xc0, !PT ;  /* 0x0000000f0cff7812 */ /* 0x000fda000780c0ff */
[----:B------:R-:W-:Y:S05]  /*08d0*/  @!P0 BRA `(.L_x_2) ;  /* 0x0000000800288947 */ /* 0x000fea0003800000 */
[----:B------:R-:W-:-:S05]  /*08e0*/  LOP3.LUT R5, RZ, R4, RZ, 0x33, !PT ;  /* 0x00000004ff057212 */ /* 0x000fca00078e33ff */
[----:B0-----:R-:W-:-:S05]  /*08f0*/  VIADD R5, R5, UR7 ;  /* 0x0000000705057c36 */ /* 0x001fca0008000000 */
[----:B------:R-:W-:-:S04]  /*0900*/  LOP3.LUT R5, R5, 0xf, RZ, 0xc0, !PT ;  /* 0x0000000f05057812 */ /* 0x000fc800078ec0ff */
[C---:B------:R-:W-:Y:S01]  /*0910*/  LOP3.LUT P0, RZ, R5.reuse, 0x7, RZ, 0xc0, !PT ;  /* 0x0000000705ff7812 */ /* 0x040fe2000780c0ff */
[----:B------:R-:W-:-:S05]  /*0920*/  VIADD R6, R5, 0xffffffff ;  /* 0xffffffff05067836 */ /* 0x000fca0000000000 */
[----:B------:R-:W-:-:S13]  /*0930*/  ISETP.GE.U32.AND P1, PT, R6, 0x7, PT ;  /* 0x000000070600780c */ /* 0x000fda0003f26070 */
[----:B------:R-:W-:Y:S05]  /*0940*/  @!P1 BRA `(.L_x_3) ;  /* 0x0000000000e49947 */ /* 0x000fea0003800000 */
[----:B------:R-:W0:Y:S01]  /*0950*/  LDC.64 R6, c[0x0][0x380] ;  /* 0x0000e000ff067b82 */ /* 0x000e220000000a00 */
[C---:B------:R-:W-:Y:S01]  /*0960*/  IADD3 R15, PT, PT, R0.reuse, R11, RZ ;  /* 0x0000000b000f7210 */ /* 0x040fe20007ffe0ff */
[----:B------:R-:W-:Y:S01]  /*0970*/  IMAD.IADD R17, R0, 0x1, R13 ;  /* 0x0000000100117824 */ /* 0x000fe200078e020d */
[----:B------:R-:W2:Y:S03]  /*0980*/  LDCU.64 UR10, c[0x0][0x380] ;  /* 0x00007000ff0a77ac */ /* 0x000ea60008000a00 */
[----:B0-----:R-:W-:-:S04]  /*0990*/  IMAD.WIDE.U32 R14, R15, 0x4, R6 ;  /* 0x000000040f0e7825 */ /* 0x001fc800078e0006 */
[----:B------:R-:W-:Y:S02]  /*09a0*/  IMAD.WIDE R16, R17, 0x4, R6 ;  /* 0x0000000411107825 */ /* 0x000fe400078e0206 */
[----:B-1----:R-:W3:Y:S04]  /*09b0*/  LDG.E R14, desc[UR8][R14.64] ;  /* 0x000000080e0e7981 */ /* 0x002ee8000c1e1900 */
[----:B------:R-:W3:Y:S01]  /*09c0*/  LDG.E R17, desc[UR8][R16.64] ;  /* 0x0000000810117981 */ /* 0x000ee2000c1e1900 */
[----:B------:R-:W-:-:S05]  /*09d0*/  IADD3 R5, P2, PT, R0, R11, RZ ;  /* 0x0000000b00057210 */ /* 0x000fca0007f5e0ff */
[----:B------:R-:W-:Y:S01]  /*09e0*/  IMAD.X R10, RZ, RZ, RZ, P2 ;  /* 0x000000ffff0a7224 */ /* 0x000fe200010e06ff */
[----:B---3--:R-:W-:-:S04]  /*09f0*/  ISETP.GE.AND P1, PT, R14, R17, PT ;  /* 0x000000110e00720c */ /* 0x008fc80003f26270 */
[----:B------:R-:W-:Y:S02]  /*0a00*/  SEL R13, R11, R13, !P1 ;  /* 0x0000000d0b0d7207 */ /* 0x000fe40004800000 */
[C---:B--2---:R-:W-:Y:S02]  /*0a10*/  LEA R8, P1, R5.reuse, UR10, 0x2 ;  /* 0x0000000a05087c11 */ /* 0x044fe4000f8210ff */
[----:B------:R-:W-:Y:S02]  /*0a20*/  IADD3 R19, PT, PT, R0, R13, RZ ;  /* 0x0000000d00137210 */ /* 0x000fe40007ffe0ff */
[----:B------:R-:W-:-:S03]  /*0a30*/  LEA.HI.X R9, R5, UR11, R10, 0x2, P1 ;  /* 0x0000000b05097c11 */ /* 0x000fc600088f140a */
[----:B------:R-:W-:Y:S02]  /*0a40*/  IMAD.WIDE R18, R19, 0x4, R6 ;  /* 0x0000000413127825 */ /* 0x000fe400078e0206 */
[----:B------:R-:W2:Y:S04]  /*0a50*/  LDG.E R5, desc[UR8][R8.64+0x4] ;  /* 0x0000040808057981 */ /* 0x000ea8000c1e1900 */
[----:B------:R-:W2:Y:S02]  /*0a60*/  LDG.E R18, desc[UR8][R18.64] ;  /* 0x0000000812127981 */ /* 0x000ea4000c1e1900 */
[----:B--2---:R-:W-:Y:S02]  /*0a70*/  ISETP.GE.AND P1, PT, R5, R18, PT ;  /* 0x000000120500720c */ /* 0x004fe40003f26270 */
[----:B------:R-:W2:Y:S11]  /*0a80*/  LDG.E R5, desc[UR8][R8.64+0x8] ;  /* 0x0000080808057981 */ /* 0x000eb6000c1e1900 */
[----:B------:R-:W-:-:S04]  /*0a90*/  @!P1 VIADD R13, R11, 0x1 ;  /* 0x000000010b0d9836 */ /* 0x000fc80000000000 */
[----:B------:R-:W-:-:S04]  /*0aa0*/  IMAD.IADD R15, R0, 0x1, R13 ;  /* 0x00000001000f7824 */ /* 0x000fc800078e020d */
[----:B------:R-:W-:-:S06]  /*0ab0*/  IMAD.WIDE R14, R15, 0x4, R6 ;  /* 0x000000040f0e7825 */ /* 0x000fcc00078e0206 */
[----:B------:R-:W2:Y:S02]  /*0ac0*/  LDG.E R14, desc[UR8][R14.64] ;  /* 0x000000080e0e7981 */ /* 0x000ea4000c1e1900 */
[----:B--2---:R-:W-:Y:S02]  /*0ad0*/  ISETP.GE.AND P1, PT, R5, R14, PT ;  /* 0x0000000e0500720c */ /* 0x004fe40003f26270 */
[----:B------:R-:W2:Y:S11]  /*0ae0*/  LDG.E R5, desc[UR8][R8.64+0xc] ;  /* 0x00000c0808057981 */ /* 0x000eb6000c1e1900 */
[----:B------:R-:W-:-:S05]  /*0af0*/  @!P1 IADD3 R13, PT, PT, R11, 0x2, RZ ;  /* 0x000000020b0d9810 */ /* 0x000fca0007ffe0ff */
[----:B------:R-:W-:-:S04]  /*0b00*/  IMAD.IADD R17, R0, 0x1, R13 ;  /* 0x0000000100117824 */ /* 0x000fc800078e020d */
[----:B------:R-:W-:-:S06]  /*0b10*/  IMAD.WIDE R16, R17, 0x4, R6 ;  /* 0x0000000411107825 */ /* 0x000fcc00078e0206 */
[----:B------:R-:W2:Y:S02]  /*0b20*/  LDG.E R16, desc[UR8][R16.64] ;  /* 0x0000000810107981 */ /* 0x000ea4000c1e1900 */
[----:B--2---:R-:W-:Y:S02]  /*0b30*/  ISETP.GE.AND P1, PT, R5, R16, PT ;  /* 0x000000100500720c */ /* 0x004fe40003f26270 */
[----:B------:R-:W2:Y:S11]  /*0b40*/  LDG.E R5, desc[UR8][R8.64+0x10] ;  /* 0x0000100808057981 */ /* 0x000eb6000c1e1900 */
[----:B------:R-:W-:-:S05]  /*0b50*/  @!P1 VIADD R13, R11, 0x3 ;  /* 0x000000030b0d9836 */ /* 0x000fca0000000000 */
[----:B------:R-:W-:-:S05]  /*0b60*/  IADD3 R19, PT, PT, R0, R13, RZ ;  /* 0x0000000d00137210 */ /* 0x000fca0007ffe0ff */
[----:B------:R-:W-:-:S06]  /*0b70*/  IMAD.WIDE R18, R19, 0x4, R6 ;  /* 0x0000000413127825 */ /* 0x000fcc00078e0206 */
        /* <DEDUP_REMOVED lines=13> */
[----:B--2---:R-:W-:-:S13]  /*0c50*/  ISETP.GE.AND P1, PT, R5, R16, PT ;  /* 0x000000100500720c */ /* 0x004fda0003f26270 */
[----:B------:R-:W-:-:S05]  /*0c60*/  @!P1 VIADD R13, R11, 0x6 ;  /* 0x000000060b0d9836 */ /* 0x000fca0000000000 */
[----:B------:R-:W-:-:S05]  /*0c70*/  IADD3 R5, PT, PT, R0, R13, RZ ;  /* 0x0000000d00057210 */ /* 0x000fca0007ffe0ff */
[----:B------:R-:W-:Y:S02]  /*0c80*/  IMAD.WIDE R6, R5, 0x4, R6 ;  /* 0x0000000405067825 */ /* 0x000fe400078e0206 */
[----:B------:R-:W2:Y:S04]  /*0c90*/  LDG.E R5, desc[UR8][R8.64+0x1c] ;  /* 0x00001c0808057981 */ /* 0x000ea8000c1e1900 */
[----:B------:R-:W2:Y:S02]  /*0ca0*/  LDG.E R6, desc[UR8][R6.64] ;  /* 0x0000000806067981 */ /* 0x000ea4000c1e1900 */
[----:B--2---:R-:W-:-:S13]  /*0cb0*/  ISETP.GE.AND P1, PT, R5, R6, PT ;  /* 0x000000060500720c */ /* 0x004fda0003f26270 */
[C---:B------:R-:W-:Y:S02]  /*0cc0*/  @!P1 VIADD R13, R11.reuse, 0x7 ;  /* 0x000000070b0d9836 */ /* 0x040fe40000000000 */
[----:B------:R-:W-:-:S07]  /*0cd0*/  VIADD R11, R11, 0x8 ;  /* 0x000000080b0b7836 */ /* 0x000fce0000000000 */
.L_x_3:
[----:B------:R-:W-:Y:S05]  /*0ce0*/  @!P0 BRA `(.L_x_2) ;  /* 0x0000000400248947 */ /* 0x000fea0003800000 */
[----:B------:R-:W-:-:S04]  /*0cf0*/  LOP3.LUT R5, RZ, R3, RZ, 0x33, !PT ;  /* 0x00000003ff057212 */ /* 0x000fc800078e33ff */
[----:B------:R-:W-:-:S04]  /*0d00*/  IADD3 R5, PT, PT, R5, UR7, RZ ;  /* 0x0000000705057c10 */ /* 0x000fc8000fffe0ff */
[----:B------:R-:W-:-:S04]  /*0d10*/  LOP3.LUT R5, R5, 0xffff, RZ, 0xc0, !PT ;  /* 0x0000ffff05057812 */ /* 0x000fc800078ec0ff */
[C---:B------:R-:W-:Y:S02]  /*0d20*/  LOP3.LUT R6, R5.reuse, 0x7, RZ, 0xc0, !PT ;  /* 0x0000000705067812 */ /* 0x040fe400078ec0ff */
[----:B------:R-:W-:-:S03]  /*0d30*/  LOP3.LUT R5, R5, 0x3, RZ, 0xc0, !PT ;  /* 0x0000000305057812 */ /* 0x000fc600078ec0ff */
[----:B------:R-:W-:Y:S01]  /*0d40*/  VIADD R6, R6, 0xffffffff ;  /* 0xffffffff06067836 */ /* 0x000fe20000000000 */
[----:B------:R-:W-:-:S04]  /*0d50*/  ISETP.NE.AND P0, PT, R5, RZ, PT ;  /* 0x000000ff0500720c */ /* 0x000fc80003f05270 */
        /* <DEDUP_REMOVED lines=14> */
[----:B--2---:R-:W-:-:S03]  /*0e40*/  LEA R8, P1, R9, UR10, 0x2 ;  /* 0x0000000a09087c11 */ /* 0x004fc6000f8210ff */
[----:B------:R-:W-:Y:S01]  /*0e50*/  IMAD.IADD R13, R0, 0x1, R19 ;  /* 0x00000001000d7824 */ /* 0x000fe200078e0213 */
[----:B------:R-:W-:-:S03]  /*0e60*/  LEA.HI.X R9, R9, UR11, R10, 0x2, P1 ;  /* 0x0000000b09097c11 */ /* 0x000fc600088f140a */
[----:B------:R-:W-:Y:S02]  /*0e70*/  IMAD.WIDE R12, R13, 0x4, R6 ;  /* 0x000000040d0c7825 */ /* 0x000fe400078e0206 */
[----:B------:R-:W2:Y:S04]  /*0e80*/  LDG.E R10, desc[UR8][R8.64+0x4] ;  /* 0x00000408080a7981 */ /* 0x000ea8000c1e1900 */
        /* <DEDUP_REMOVED lines=13> */
[----:B--2---:R-:W-:-:S13]  /*0f60*/  ISETP.GE.AND P1, PT, R10, R7, PT ;  /* 0x000000070a00720c */ /* 0x004fda0003f26270 */
[C---:B------:R-:W-:Y:S02]  /*0f70*/  @!P1 VIADD R19, R11.reuse, 0x3 ;  /* 0x000000030b139836 */ /* 0x040fe40000000000 */
[----:B------:R-:W-:-:S03]  /*0f80*/  VIADD R11, R11, 0x4 ;  /* 0x000000040b0b7836 */ /* 0x000fc60000000000 */
[----:B------:R-:W-:-:S07]  /*0f90*/  MOV R13, R19 ;  /* 0x00000013000d7202 */ /* 0x000fce0000000f00 */
.L_x_4:
[----:B------:R-:W-:Y:S05]  /*0fa0*/  @!P0 BRA `(.L_x_2) ;  /* 0x0000000000748947 */ /* 0x000fea0003800000 */
[----:B------:R-:W0:Y:S01]  /*0fb0*/  LDC.64 R6, c[0x0][0x380] ;  /* 0x0000e000ff067b82 */ /* 0x000e220000000a00 */
[C---:B------:R-:W-:Y:S02]  /*0fc0*/  IMAD.IADD R15, R0.reuse, 0x1, R13 ;  /* 0x00000001000f7824 */ /* 0x040fe400078e020d */
[----:B------:R-:W-:Y:S02]  /*0fd0*/  IMAD.IADD R9, R0, 0x1, R11 ;  /* 0x0000000100097824 */ /* 0x000fe400078e020b */
[----:B0-----:R-:W-:-:S04]  /*0fe0*/  IMAD.WIDE R14, R15, 0x4, R6 ;  /* 0x000000040f0e7825 */ /* 0x001fc800078e0206 */
[----:B------:R-:W-:Y:S02]  /*0ff0*/  IMAD.WIDE.U32 R8, R9, 0x4, R6 ;  /* 0x0000000409087825 */ /* 0x000fe400078e0006 */
[----:B-1----:R-:W2:Y:S04]  /*1000*/  LDG.E R15, desc[UR8][R14.64] ;  /* 0x000000080e0f7981 */ /* 0x002ea8000c1e1900 */
[----:B------:R-:W2:Y:S01]  /*1010*/  LDG.E R8, desc[UR8][R8.64] ;  /* 0x0000000808087981 */ /* 0x000ea2000c1e1900 */
[----:B------:R-:W-:Y:S02]  /*1020*/  ISETP.NE.AND P1, PT, R5, 0x1, PT ;  /* 0x000000010500780c */ /* 0x000fe40003f25270 */
[----:B--2---:R-:W-:-:S04]  /*1030*/  ISETP.GE.AND P0, PT, R8, R15, PT ;  /* 0x0000000f0800720c */ /* 0x004fc80003f06270 */
[----:B------:R-:W-:-:S07]  /*1040*/  SEL R13, R11, R13, !P0 ;  /* 0x0000000d0b0d7207 */ /* 0x000fce0004000000 */
[----:B------:R-:W-:Y:S05]  /*1050*/  @!P1 BRA `(.L_x_2) ;  /* 0x0000000000489947 */ /* 0x000fea0003800000 */
[----:B------:R-:W0:Y:S01]  /*1060*/  LDCU.64 UR10, c[0x0][0x380] ;  /* 0x00007000ff0a77ac */ /* 0x000e220008000a00 */
[C---:B------:R-:W-:Y:S02]  /*1070*/  IADD3 R9, P0, PT, R0.reuse, R11, RZ ;  /* 0x0000000b00097210 */ /* 0x040fe40007f1e0ff */
[----:B------:R-:W-:-:S03]  /*1080*/  IADD3 R15, PT, PT, R0, R13, RZ ;  /* 0x0000000d000f7210 */ /* 0x000fc60007ffe0ff */
[----:B------:R-:W-:Y:S02]  /*1090*/  IMAD.X R10, RZ, RZ, RZ, P0 ;  /* 0x000000ffff0a7224 */ /* 0x000fe400000e06ff */
[----:B------:R-:W-:-:S06]  /*10a0*/  IMAD.WIDE R14, R15, 0x4, R6 ;  /* 0x000000040f0e7825 */ /* 0x000fcc00078e0206 */
[----:B------:R-:W2:Y:S01]  /*10b0*/  LDG.E R15, desc[UR8][R14.64] ;  /* 0x000000080e0f7981 */ /* 0x000ea2000c1e1900 */
[----:B0-----:R-:W-:-:S04]  /*10c0*/  LEA R8, P0, R9, UR10, 0x2 ;  /* 0x0000000a09087c11 */ /* 0x001fc8000f8010ff */
[----:B------:R-:W-:-:S05]  /*10d0*/  LEA.HI.X R9, R9, UR11, R10, 0x2, P0 ;  /* 0x0000000b09097c11 */ /* 0x000fca00080f140a */
[----:B------:R-:W2:Y:S01]  /*10e0*/  LDG.E R10, desc[UR8][R8.64+0x4] ;  /* 0x00000408080a7981 */ /* 0x000ea2000c1e1900 */
[----:B------:R-:W-:Y:S02]  /*10f0*/  ISETP.NE.AND P1, PT, R5, 0x2, PT ;  /* 0x000000020500780c */ /* 0x000fe40003f25270 */
[----:B--2---:R-:W-:-:S13]  /*1100*/  ISETP.GE.AND P0, PT, R10, R15, PT ;  /* 0x0000000f0a00720c */ /* 0x004fda0003f06270 */
[----:B------:R-:W-:-:S05]  /*1110*/  @!P0 IADD3 R13, PT, PT, R11, 0x1, RZ ;  /* 0x000000010b0d8810 */ /* 0x000fca0007ffe0ff */
[----:B------:R-:W-:-:S04]  /*1120*/  @P1 IMAD.IADD R5, R0, 0x1, R13 ;  /* 0x0000000100051824 */ /* 0x000fc800078e020d */
[----:B------:R-:W-:Y:S02]  /*1130*/  @P1 IMAD.WIDE R6, R5, 0x4, R6 ;  /* 0x0000000405061825 */ /* 0x000fe400078e0206 */
[----:B------:R-:W2:Y:S04]  /*1140*/  @P1 LDG.E R5, desc[UR8][R8.64+0x8] ;  /* 0x0000080808051981 */ /* 0x000ea8000c1e1900 */
[----:B------:R-:W2:Y:S02]  /*1150*/  @P1 LDG.E R6, desc[UR8][R6.64] ;  /* 0x0000000806061981 */ /* 0x000ea4000c1e1900 */
[----:B--2---:R-:W-:-:S13]  /*1160*/  ISETP.GE.OR P0, PT, R5, R6, !P1 ;  /* 0x000000060500720c */ /* 0x004fda0004f06670 */
[----:B------:R-:W-:-:S07]  /*1170*/  @!P0 IADD3 R13, PT, PT, R11, 0x2, RZ ;  /* 0x000000020b0d8810 */ /* 0x000fce0007ffe0ff */
.L_x_2:
[----:B------:R-:W2:Y:S01]  /*1180*/  LDC.64 R8, c[0x0][0x380] ;  /* 0x0000e000ff087b82 */ /* 0x000ea20000000a00 */
[C---:B------:R-:W-:Y:S01]  /*1190*/  VIADD R7, R0.reuse, UR6 ;  /* 0x0000000600077c36 */ /* 0x040fe20008000000 */
[----:B------:R-:W-:-:S03]  /*11a0*/  IADD3 R13, PT, PT, R0, R13, RZ ;  /* 0x0000000d000d7210 */ /* 0x000fc60007ffe0ff */
[----:B--2---:R-:W-:-:S04]  /*11b0*/  IMAD.WIDE.U32 R6, R7, 0x4, R8 ;  /* 0x0000000407067825 */ /* 0x004fc800078e0008 */
[----:B------:R-:W-:Y:S01]  /*11c0*/  IMAD.WIDE R8, R13, 0x4, R8 ;  /* 0x000000040d087825 */ /* 0x000fe200078e0208 */
[----:B-1----:R-:W2:Y:S04]  /*11d0*/  LDG.E R5, desc[UR8][R6.64] ;  /* 0x0000000806057981 */ /* 0x002ea8000c1e1900 */
[----:B------:R-:W3:Y:S01]  /*11e0*/  LDG.E R11, desc[UR8][R8.64] ;  /* 0x00000008080b7981 */ /* 0x000ee2000c1e1900 */
[----:B------:R-:W-:Y:S01]  /*11f0*/  ISETP.NE.AND P0, PT, R2, UR4, PT ;  /* 0x0000000402007c0c */ /* 0x000fe2000bf05270 */
[----:B------:R-:W-:Y:S01]  /*1200*/  VIADD R4, R4, 0x1 ;  /* 0x0000000104047836 */ /* 0x000fe20000000000 */
[----:B------:R-:W-:Y:S01]  /*1210*/  IADD3 R3, PT, PT, R3, 0x1, RZ ;  /* 0x0000000103037810 */ /* 0x000fe20007ffe0ff */
[----:B--2---:R2:W-:Y:S04]  /*1220*/  STG.E desc[UR8][R8.64], R5 ;  /* 0x0000000508007986 */ /* 0x0045e8000c101908 */
[----:B---3--:R2:W-:Y:S06]  /*1230*/  STG.E desc[UR8][R6.64], R11 ;  /* 0x0000000b06007986 */ /* 0x0085ec000c101908 */
[----:B------:R-:W-:Y:S05]  /*1240*/  @P0 BRA `(.L_x_5) ;  /* 0xffffffec00a80947 */ /* 0x000fea000383ffff */
[----:B0-----:R-:W-:Y:S05]  /*1250*/  EXIT ;  /* 0x000000000000794d */ /* 0x001fea0003800000 */
.L_x_6:
[----:B------:R-:W-:-:S00]  /*1260*/  BRA `(.L_x_6) ;  /* 0xfffffffc00fc7947 */ /* 0x000fc0000383ffff */
[----:B------:R-:W-:-:S00]  /*1270*/  NOP ;  /* 0x0000000000007918 */ /* 0x000fc00000000000 */
        /* <DEDUP_REMOVED lines=8> */
.L_x_7:


//--------------------- .nv.shared.reserved.0     --------------------------
	.section	.nv.shared.reserved.0,"aw",@nobits
	.weak		__nv_reservedSMEM_offset_0_alias
	.size		__nv_reservedSMEM_offset_0_alias, 0, 64
	.other		__nv_reservedSMEM_offset_0_alias,@"STO_CUDA_RESERVED_SHARED STV_DEFAULT"
__nv_reservedSMEM_offset_0_alias:
	.zero		0
	.zero		64


//--------------------- .nv.constant0._Z14sortRowsKernelPiii --------------------------
	.section	.nv.constant0._Z14sortRowsKernelPiii,"a",@progbits
	.sectionflags	@""
	.align	4
.nv.constant0._Z14sortRowsKernelPiii:
	.zero		912


//--------------------- SYMBOLS --------------------------

	.type		.nv.reservedSmem.offset0,@object
	.size		.nv.reservedSmem.offset0,0x4
